.version 8.4
.target sm_80
.address_size 64

.visible .entry _Z32vecAddUnrolledBy4ILPMaximizationPfS_S_i(
	.param .u64 paramAPtr,
	.param .u64 paramBPtr,
	.param .u64 paramCPtr,
	.param .u32 paramN
)
{
	.reg .pred 	%isOutOfBounds, %continueLoop;
	.reg .f32 	%valA0, %valA1, %valA2, %valA3, %valB0, %valB1, %valB2, %valB3, %sum0, %sum1, %sum2, %sum3;
	.reg .b32 	%N, %blockDimX, %blockIdxX, %threadIdxX, %globalThreadIdx, %i, %loopBound, %gridDimX, %totalThreads, %stride;
	.reg .b64 	%globalAPtr, %globalBPtr, %globalCPtr, %byteOffset0, %addrA0, %byteOffset1, %addrA1, %byteOffset2, %addrA2, %byteOffset3, %addrA3, %addrB0, %addrB1, %addrB2, %addrB3, %addrC0, %addrC1, %addrC2, %addrC3;

	ld.param.u32 	%N, [paramN];
	
	mov.u32 	%blockDimX, %ntid.x;
	mov.u32 	%blockIdxX, %ctaid.x;
	mov.u32 	%threadIdxX, %tid.x;
	mad.lo.u32 	%globalThreadIdx, %blockIdxX, %blockDimX, %threadIdxX;
	shl.b32 	%i, %globalThreadIdx, 2;
	add.u32 	%loopBound, %N, -4;

	// Bottom tested loop entry
	setp.gt.u32 			%isOutOfBounds, %i, %loopBound;
	@%isOutOfBounds bra 	$L__BB2_3;

	ld.param.u64	%globalAPtr, [paramAPtr];
	ld.param.u64	%globalBPtr, [paramBPtr];
	ld.param.u64 	%globalCPtr, [paramCPtr];

	cvta.to.global.u64	%globalAPtr, %globalAPtr;
	cvta.to.global.u64 	%globalBPtr, %globalBPtr;
	cvta.to.global.u64 	%globalCPtr, %globalCPtr;

	// Calculate loop stride
	mov.u32 	%gridDimX, %nctaid.x;
	mul.lo.u32 	%totalThreads, %blockDimX, %gridDimX;
	shl.b32 	%stride, %totalThreads, 2;

$L__BB2_2:
	// Calculate addresses for a values
	mul.wide.u32 	%byteOffset0, %i, 4;
	add.u64 	%addrA0, %globalAPtr, %byteOffset0;

	add.u64 	%byteOffset1, %byteOffset0, 4;
	add.u64 	%addrA1, %globalAPtr, %byteOffset1;

	add.u64 	%byteOffset2, %byteOffset1, 4;
	add.u64 	%addrA2, %globalAPtr, %byteOffset2;

	add.u64		%byteOffset3, %byteOffset2, 4;
	add.u64		%addrA3, %globalAPtr, %byteOffset3;

	// Load a values
	ld.global.f32 	%valA0, [%addrA0];
	ld.global.f32 	%valA1, [%addrA1];
	ld.global.f32 	%valA2, [%addrA2];
	ld.global.f32 	%valA3, [%addrA3];

	// Calculate addresses for b values
	add.u64 	%addrB0, %globalBPtr, %byteOffset0;
	add.u64 	%addrB1, %globalBPtr, %byteOffset1;
	add.u64 	%addrB2, %globalBPtr, %byteOffset2;
	add.u64 	%addrB3, %globalBPtr, %byteOffset3;

	// Load b values
	ld.global.f32 	%valB0, [%addrB0];
	ld.global.f32 	%valB1, [%addrB1];
	ld.global.f32 	%valB2, [%addrB2];
	ld.global.f32 	%valB3, [%addrB3];

	// Perform additions
	add.f32 		%sum0, %valA0, %valB0;
	add.u64			%addrC0, %globalCPtr, %byteOffset0;
	st.global.f32	[%addrC0], %sum0;

	add.f32 		%sum1, %valA1, %valB1;
	add.u64 		%addrC1, %globalCPtr, %byteOffset1;
	st.global.f32 	[%addrC1], %sum1;

	add.f32 		%sum2, %valA2, %valB2;
	add.u64 		%addrC2, %globalCPtr, %byteOffset2;
	st.global.f32 	[%addrC2], %sum2;

	add.f32 		%sum3, %valA3, %valB3;
	add.u64 		%addrC3, %globalCPtr, %byteOffset3;
	st.global.f32 	[%addrC3], %sum3;

	// Increment index
	add.u32		%i, %i, %stride;

	// Check loop condition
	setp.le.u32 		%continueLoop, %i, %loopBound;
	@%continueLoop bra 	$L__BB2_2;

$L__BB2_3:
	ret;

}


// ===== COMPILED SASS (sm_100) =====

	.target	sm_100

	.elftype	@"ET_EXEC"


//--------------------- .note.nv.tkinfo           --------------------------
	.section	.note.nv.tkinfo,"",@"SHT_NOTE"
	.sectionflags	@"SHF_NOTE_NV_TKINFO"
	.tkinfo
        /*0018*/ 	.word	0x00000002
        /*0030*/ 	.string	""
        /*0030*/ 	.string	"ptxas"
        /*0030*/ 	.string	"Cuda compilation tools, release 13.0, V13.0.88"
        /*0030*/ 	.string	"Build cuda_13.0.r13.0/compiler.36424714_0"
        /*0030*/ 	.string	"-arch sm_100 "



//--------------------- .note.nv.cuinfo           --------------------------
	.section	.note.nv.cuinfo,"",@"SHT_NOTE"
	.sectionflags	@"SHF_NOTE_NV_CUINFO"
        /*0018*/ 	.short	0x0002
        /*001a*/ 	.short	0x0050
        /*001c*/ 	.short	0x0082
	.zero		2


//--------------------- .nv.info                  --------------------------
	.section	.nv.info,"",@"SHT_CUDA_INFO"
	.align	4


	//----- nvinfo : EIATTR_REGCOUNT
	.align		4
        /*0000*/ 	.byte	0x04, 0x2f
        /*0002*/ 	.short	(.L_1 - .L_0)
	.align		4
.L_0:
        /*0004*/ 	.word	index@(_Z32vecAddUnrolledBy4ILPMaximizationPfS_S_i)
        /*0008*/ 	.word	0x00000014


	//----- nvinfo : EIATTR_FRAME_SIZE
	.align		4
.L_1:
        /*000c*/ 	.byte	0x04, 0x11
        /*000e*/ 	.short	(.L_3 - .L_2)
	.align		4
.L_2:
        /*0010*/ 	.word	index@(_Z32vecAddUnrolledBy4ILPMaximizationPfS_S_i)
        /*0014*/ 	.word	0x00000000


	//----- nvinfo : EIATTR_MIN_STACK_SIZE
	.align		4
.L_3:
        /*0018*/ 	.byte	0x04, 0x12
        /*001a*/ 	.short	(.L_5 - .L_4)
	.align		4
.L_4:
        /*001c*/ 	.word	index@(_Z32vecAddUnrolledBy4ILPMaximizationPfS_S_i)
        /*0020*/ 	.word	0x00000000
.L_5:


//--------------------- .nv.compat                --------------------------
	.section	.nv.compat,"",@"SHT_CUDA_COMPAT_INFO"
	.align	4
        /*0000*/ 	.byte	0x02, 0x09, 0x00, 0x00, 0x02, 0x02, 0x01, 0x00, 0x02, 0x05, 0x05, 0x00, 0x03, 0x07, 0x01, 0x01
        /*0010*/ 	.byte	0x02, 0x03, 0x00, 0x00, 0x02, 0x06, 0x01, 0x00, 0x04, 0x0b, 0x08, 0x00, 0x09, 0x00, 0x00, 0x00
        /*0020*/ 	.byte	0x00, 0x00, 0x00, 0x00


//--------------------- .nv.info._Z32vecAddUnrolledBy4ILPMaximizationPfS_S_i --------------------------
	.section	.nv.info._Z32vecAddUnrolledBy4ILPMaximizationPfS_S_i,"",@"SHT_CUDA_INFO"
	.sectionflags	@""
	.align	4


	//----- nvinfo : EIATTR_CUDA_API_VERSION
	.align		4
        /*0000*/ 	.byte	0x04, 0x37
        /*0002*/ 	.short	(.L_7 - .L_6)
.L_6:
        /*0004*/ 	.word	0x00000082


	//----- nvinfo : EIATTR_KPARAM_INFO
	.align		4
.L_7:
        /*0008*/ 	.byte	0x04, 0x17
        /*000a*/ 	.short	(.L_9 - .L_8)
.L_8:
        /*000c*/ 	.word	0x00000000
        /*0010*/ 	.short	0x0003
        /*0012*/ 	.short	0x0018
        /*0014*/ 	.byte	0x00, 0xf0, 0x11, 0x00


	//----- nvinfo : EIATTR_KPARAM_INFO
	.align		4
.L_9:
        /*0018*/ 	.byte	0x04, 0x17
        /*001a*/ 	.short	(.L_11 - .L_10)
.L_10:
        /*001c*/ 	.word	0x00000000
        /*0020*/ 	.short	0x0002
        /*0022*/ 	.short	0x0010
        /*0024*/ 	.byte	0x00, 0xf0, 0x21, 0x00


	//----- nvinfo : EIATTR_KPARAM_INFO
	.align		4
.L_11:
        /*0028*/ 	.byte	0x04, 0x17
        /*002a*/ 	.short	(.L_13 - .L_12)
.L_12:
        /*002c*/ 	.word	0x00000000
        /*0030*/ 	.short	0x0001
        /*0032*/ 	.short	0x0008
        /*0034*/ 	.byte	0x00, 0xf0, 0x21, 0x00


	//----- nvinfo : EIATTR_KPARAM_INFO
	.align		4
.L_13:
        /*0038*/ 	.byte	0x04, 0x17
        /*003a*/ 	.short	(.L_15 - .L_14)
.L_14:
        /*003c*/ 	.word	0x00000000
        /*0040*/ 	.short	0x0000
        /*0042*/ 	.short	0x0000
        /*0044*/ 	.byte	0x00, 0xf0, 0x21, 0x00


	//----- nvinfo : EIATTR_SPARSE_MMA_MASK
	.align		4
.L_15:
        /*0048*/ 	.byte	0x03, 0x50
        /*004a*/ 	.short	0x0000


	//----- nvinfo : EIATTR_MAXREG_COUNT
	.align		4
        /*004c*/ 	.byte	0x03, 0x1b
        /*004e*/ 	.short	0x00ff


	//----- nvinfo : EIATTR_MERCURY_ISA_VERSION
	.align		4
        /*0050*/ 	.byte	0x03, 0x5f
        /*0052*/ 	.short	0x0101


	//----- nvinfo : EIATTR_VRC_CTA_INIT_COUNT
	.align		4
        /*0054*/ 	.byte	0x02, 0x4a
	.zero		1
	.zero		1


	//----- nvinfo : EIATTR_EXIT_INSTR_OFFSETS
	.align		4
        /*0058*/ 	.byte	0x04, 0x1c
        /*005a*/ 	.short	(.L_17 - .L_16)


	//   ....[0]....
.L_16:
        /*005c*/ 	.word	0x00000090


	//   ....[1]....
        /*0060*/ 	.word	0x00000260


	//----- nvinfo : EIATTR_CRS_STACK_SIZE
	.align		4
.L_17:
        /*0064*/ 	.byte	0x04, 0x1e
        /*0066*/ 	.short	(.L_19 - .L_18)
.L_18:
        /*0068*/ 	.word	0x00000000


	//----- nvinfo : EIATTR_CBANK_PARAM_SIZE
	.align		4
.L_19:
        /*006c*/ 	.byte	0x03, 0x19
        /*006e*/ 	.short	0x001c


	//----- nvinfo : EIATTR_PARAM_CBANK
	.align		4
        /*0070*/ 	.byte	0x04, 0x0a
        /*0072*/ 	.short	(.L_21 - .L_20)
	.align		4
.L_20:
        /*0074*/ 	.word	index@(.nv.constant0._Z32vecAddUnrolledBy4ILPMaximizationPfS_S_i)
        /*0078*/ 	.short	0x0380
        /*007a*/ 	.short	0x001c


	//----- nvinfo : EIATTR_SW_WAR
	.align		4
.L_21:
        /*007c*/ 	.byte	0x04, 0x36
        /*007e*/ 	.short	(.L_23 - .L_22)
.L_22:
        /*0080*/ 	.word	0x00000008
.L_23:


//--------------------- .nv.callgraph             --------------------------
	.section	.nv.callgraph,"",@"SHT_CUDA_CALLGRAPH"
	.align	4
	.sectionentsize	8
	.align		4
        /*0000*/ 	.word	0x00000000
	.align		4
        /*0004*/ 	.word	0xffffffff
	.align		4
        /*0008*/ 	.word	0x00000000
	.align		4
        /*000c*/ 	.word	0xfffffffe
	.align		4
        /*0010*/ 	.word	0x00000000
	.align		4
        /*0014*/ 	.word	0xfffffffd
	.align		4
        /*0018*/ 	.word	0x00000000
	.align		4
        /*001c*/ 	.word	0xfffffffc


//--------------------- .text._Z32vecAddUnrolledBy4ILPMaximizationPfS_S_i --------------------------
	.section	.text._Z32vecAddUnrolledBy4ILPMaximizationPfS_S_i,"ax",@progbits
	.align	128
        .global         _Z32vecAddUnrolledBy4ILPMaximizationPfS_S_i
        .type           _Z32vecAddUnrolledBy4ILPMaximizationPfS_S_i,@function
        .size           _Z32vecAddUnrolledBy4ILPMaximizationPfS_S_i,(.L_x_2 - _Z32vecAddUnrolledBy4ILPMaximizationPfS_S_i)
        .other          _Z32vecAddUnrolledBy4ILPMaximizationPfS_S_i,@"STO_CUDA_ENTRY STV_DEFAULT"
_Z32vecAddUnrolledBy4ILPMaximizationPfS_S_i:
.text._Z32vecAddUnrolledBy4ILPMaximizationPfS_S_i:
[----:B------:R-:W-:Y:S01]  /*0000*/  LDC R1, c[0x0][0x37c] ;  /* 0x0000df00ff017b82 */ /* 0x000fe20000000800 */
[----:B------:R-:W0:Y:S01]  /*0010*/  S2R R0, SR_CTAID.X ;  /* 0x0000000000007919 */ /* 0x000e220000002500 */
[----:B------:R-:W0:Y:S01]  /*0020*/  LDCU UR5, c[0x0][0x360] ;  /* 0x00006c00ff0577ac */ /* 0x000e220008000800 */
[----:B------:R-:W0:Y:S01]  /*0030*/  S2R R3, SR_TID.X ;  /* 0x0000000000037919 */ /* 0x000e220000002100 */
[----:B------:R-:W1:Y:S02]  /*0040*/  LDCU UR4, c[0x0][0x398] ;  /* 0x00007300ff0477ac */ /* 0x000e640008000800 */
[----:B-1----:R-:W-:Y:S01]  /*0050*/  UIADD3 UR4, UPT, UPT, UR4, -0x4, URZ ;  /* 0xfffffffc04047890 */ /* 0x002fe2000fffe0ff */
[----:B0-----:R-:W-:-:S05]  /*0060*/  IMAD R0, R0, UR5, R3 ;  /* 0x0000000500007c24 */ /* 0x001fca000f8e0203 */
[----:B------:R-:W-:-:S04]  /*0070*/  SHF.L.U32 R0, R0, 0x2, RZ ;  /* 0x0000000200007819 */ /* 0x000fc800000006ff */
[----:B------:R-:W-:-:S13]  /*0080*/  ISETP.GT.U32.AND P0, PT, R0, UR4, PT ;  /* 0x0000000400007c0c */ /* 0x000fda000bf04070 */
[----:B------:R-:W-:Y:S05]  /*0090*/  @P0 EXIT ;  /* 0x000000000000094d */ /* 0x000fea0003800000 */
[----:B------:R-:W0:Y:S01]  /*00a0*/  LDC R9, c[0x0][0x370] ;  /* 0x0000dc00ff097b82 */ /* 0x000e220000000800 */
[----:B------:R-:W1:Y:S02]  /*00b0*/  LDCU.64 UR6, c[0x0][0x358] ;  /* 0x00006b00ff0677ac */ /* 0x000e640008000a00 */
[----:B01----:R-:W-:-:S07]  /*00c0*/  IMAD R9, R9, UR5, RZ ;  /* 0x0000000509097c24 */ /* 0x003fce000f8e02ff */
.L_x_0:
[----:B0-----:R-:W0:Y:S08]  /*00d0*/  LDC.64 R2, c[0x0][0x380] ;  /* 0x0000e000ff027b82 */ /* 0x001e300000000a00 */
[----:B------:R-:W1:Y:S08]  /*00e0*/  LDC.64 R4, c[0x0][0x388] ;  /* 0x0000e200ff047b82 */ /* 0x000e700000000a00 */
[----:B------:R-:W2:Y:S01]  /*00f0*/  LDC.64 R6, c[0x0][0x390] ;  /* 0x0000e400ff067b82 */ /* 0x000ea20000000a00 */
[----:B0-----:R-:W-:-:S05]  /*0100*/  IMAD.WIDE.U32 R2, R0, 0x4, R2 ;  /* 0x0000000400027825 */ /* 0x001fca00078e0002 */
[----:B------:R-:W3:Y:S01]  /*0110*/  LDG.E R8, desc[UR6][R2.64] ;  /* 0x0000000602087981 */ /* 0x000ee2000c1e1900 */
[----:B-1----:R-:W-:-:S03]  /*0120*/  IMAD.WIDE.U32 R4, R0, 0x4, R4 ;  /* 0x0000000400047825 */ /* 0x002fc600078e0004 */
[----:B------:R-:W4:Y:S04]  /*0130*/  LDG.E R10, desc[UR6][R2.64+0x4] ;  /* 0x00000406020a7981 */ /* 0x000f28000c1e1900 */
[----:B------:R-:W5:Y:S04]  /*0140*/  LDG.E R11, desc[UR6][R2.64+0x8] ;  /* 0x00000806020b7981 */ /* 0x000f68000c1e1900 */
[----:B------:R-:W3:Y:S04]  /*0150*/  LDG.E R13, desc[UR6][R4.64] ;  /* 0x00000006040d7981 */ /* 0x000ee8000c1e1900 */
[----:B------:R-:W5:Y:S04]  /*0160*/  LDG.E R12, desc[UR6][R2.64+0xc] ;  /* 0x00000c06020c7981 */ /* 0x000f68000c1e1900 */
[----:B------:R-:W4:Y:S04]  /*0170*/  LDG.E R15, desc[UR6][R4.64+0x4] ;  /* 0x00000406040f7981 */ /* 0x000f28000c1e1900 */
[----:B------:R-:W5:Y:S04]  /*0180*/  LDG.E R14, desc[UR6][R4.64+0x8] ;  /* 0x00000806040e7981 */ /* 0x000f68000c1e1900 */
[----:B------:R-:W5:Y:S01]  /*0190*/  LDG.E R17, desc[UR6][R4.64+0xc] ;  /* 0x00000c0604117981 */ /* 0x000f62000c1e1900 */
[----:B--2---:R-:W-:Y:S01]  /*01a0*/  IMAD.WIDE.U32 R6, R0, 0x4, R6 ;  /* 0x0000000400067825 */ /* 0x004fe200078e0006 */
[----:B------:R-:W-:-:S04]  /*01b0*/  LEA R0, R9, R0, 0x2 ;  /* 0x0000000009007211 */ /* 0x000fc800078e10ff */
[----:B------:R-:W-:Y:S01]  /*01c0*/  ISETP.GT.U32.AND P0, PT, R0, UR4, PT ;  /* 0x0000000400007c0c */ /* 0x000fe2000bf04070 */
[----:B---3--:R-:W-:Y:S01]  /*01d0*/  FADD R13, R8, R13 ;  /* 0x0000000d080d7221 */ /* 0x008fe20000000000 */
[----:B----4-:R-:W-:Y:S01]  /*01e0*/  FADD R15, R10, R15 ;  /* 0x0000000f0a0f7221 */ /* 0x010fe20000000000 */
[----:B-----5:R-:W-:Y:S01]  /*01f0*/  FADD R11, R11, R14 ;  /* 0x0000000e0b0b7221 */ /* 0x020fe20000000000 */
[----:B------:R-:W-:Y:S02]  /*0200*/  FADD R17, R12, R17 ;  /* 0x000000110c117221 */ /* 0x000fe40000000000 */
[----:B------:R0:W-:Y:S04]  /*0210*/  STG.E desc[UR6][R6.64], R13 ;  /* 0x0000000d06007986 */ /* 0x0001e8000c101906 */
[----:B------:R0:W-:Y:S04]  /*0220*/  STG.E desc[UR6][R6.64+0x4], R15 ;  /* 0x0000040f06007986 */ /* 0x0001e8000c101906 */
[----:B------:R0:W-:Y:S04]  /*0230*/  STG.E desc[UR6][R6.64+0x8], R11 ;  /* 0x0000080b06007986 */ /* 0x0001e8000c101906 */
[----:B------:R0:W-:Y:S01]  /*0240*/  STG.E desc[UR6][R6.64+0xc], R17 ;  /* 0x00000c1106007986 */ /* 0x0001e2000c101906 */
[----:B------:R-:W-:Y:S05]  /*0250*/  @!P0 BRA `(.L_x_0) ;  /* 0xfffffffc009c8947 */ /* 0x000fea000383ffff */
[----:B------:R-:W-:Y:S05]  /*0260*/  EXIT ;  /* 0x000000000000794d */ /* 0x000fea0003800000 */
.L_x_1:
[----:B------:R-:W-:-:S00]  /*0270*/  BRA `(.L_x_1) ;  /* 0xfffffffc00fc7947 */ /* 0x000fc0000383ffff */
[----:B------:R-:W-:-:S00]  /*0280*/  NOP ;  /* 0x0000000000007918 */ /* 0x000fc00000000000 */
[----:B------:R-:W-:-:S00]  /*0290*/  NOP ;  /* 0x0000000000007918 */ /* 0x000fc00000000000 */
[----:B------:R-:W-:-:S00]  /*02a0*/  NOP ;  /* 0x0000000000007918 */ /* 0x000fc00000000000 */
[----:B------:R-:W-:-:S00]  /*02b0*/  NOP ;  /* 0x0000000000007918 */ /* 0x000fc00000000000 */
[----:B------:R-:W-:-:S00]  /*02c0*/  NOP ;  /* 0x0000000000007918 */ /* 0x000fc00000000000 */
[----:B------:R-:W-:-:S00]  /*02d0*/  NOP ;  /* 0x0000000000007918 */ /* 0x000fc00000000000 */
[----:B------:R-:W-:-:S00]  /*02e0*/  NOP ;  /* 0x0000000000007918 */ /* 0x000fc00000000000 */
[----:B------:R-:W-:-:S00]  /*02f0*/  NOP ;  /* 0x0000000000007918 */ /* 0x000fc00000000000 */
.L_x_2:


//--------------------- .nv.shared.reserved.0     --------------------------
	.section	.nv.shared.reserved.0,"aw",@nobits
	.weak		__nv_reservedSMEM_offset_0_alias
	.size		__nv_reservedSMEM_offset_0_alias, 0, 64
	.other		__nv_reservedSMEM_offset_0_alias,@"STO_CUDA_RESERVED_SHARED STV_DEFAULT"
__nv_reservedSMEM_offset_0_alias:
	.zero		0
	.zero		64


//--------------------- .nv.constant0._Z32vecAddUnrolledBy4ILPMaximizationPfS_S_i --------------------------
	.section	.nv.constant0._Z32vecAddUnrolledBy4ILPMaximizationPfS_S_i,"a",@progbits
	.sectionflags	@""
	.align	4
.nv.constant0._Z32vecAddUnrolledBy4ILPMaximizationPfS_S_i:
	.zero		924


//--------------------- SYMBOLS --------------------------

	.type		.nv.reservedSmem.offset0,@object
	.size		.nv.reservedSmem.offset0,0x4
